	.headerflags	@"EF_CUDA_TEXMODE_UNIFIED EF_CUDA_64BIT_ADDRESS EF_CUDA_ACCELERATORS EF_CUDA_SM90 EF_CUDA_VIRTUAL_SM(EF_CUDA_SM90)"
	.elftype	@"ET_EXEC"


//--------------------- .nv.info                  --------------------------
	.section	.nv.info,"",@"SHT_CUDA_INFO"
	.align	4


	//----- nvinfo : EIATTR_REGCOUNT
	.align		4
        /*0000*/ 	.byte	0x04, 0x2f
        /*0002*/ 	.short	(.L_1 - .L_0)
	.align		4
.L_0:
        /*0004*/ 	.word	index@(triton_poi_fused_convolution_relu_threshold_backward_3)
        /*0008*/ 	.word	0x0000000c


	//----- nvinfo : EIATTR_MIN_STACK_SIZE
	.align		4
.L_1:
        /*000c*/ 	.byte	0x04, 0x12
        /*000e*/ 	.short	(.L_3 - .L_2)
	.align		4
.L_2:
        /*0010*/ 	.word	index@(triton_poi_fused_convolution_relu_threshold_backward_3)
        /*0014*/ 	.word	0x00000000


	//----- nvinfo : EIATTR_FRAME_SIZE
	.align		4
.L_3:
        /*0018*/ 	.byte	0x04, 0x11
        /*001a*/ 	.short	(.L_5 - .L_4)
	.align		4
.L_4:
        /*001c*/ 	.word	index@(triton_poi_fused_convolution_relu_threshold_backward_3)
        /*0020*/ 	.word	0x00000000


	//----- nvinfo : EIATTR_MIN_STACK_SIZE
	.align		4
.L_5:
        /*0024*/ 	.byte	0x04, 0x12
        /*0026*/ 	.short	(.L_7 - .L_6)
	.align		4
.L_6:
        /*0028*/ 	.word	index@(triton_poi_fused_convolution_relu_threshold_backward_3)
        /*002c*/ 	.word	0x00000000
.L_7:


//--------------------- .nv.info.triton_poi_fused_convolution_relu_threshold_backward_3 --------------------------
	.section	.nv.info.triton_poi_fused_convolution_relu_threshold_backward_3,"",@"SHT_CUDA_INFO"
	.sectionflags	@""
	.align	4


	//----- nvinfo : EIATTR_CUDA_API_VERSION
	.align		4
        /*0000*/ 	.byte	0x04, 0x37
        /*0002*/ 	.short	(.L_9 - .L_8)
.L_8:
        /*0004*/ 	.word	0x0000007c


	//----- nvinfo : EIATTR_KPARAM_INFO
	.align		4
.L_9:
        /*0008*/ 	.byte	0x04, 0x17
        /*000a*/ 	.short	(.L_11 - .L_10)
.L_10:
        /*000c*/ 	.word	0x00000000
        /*0010*/ 	.short	0x0003
        /*0012*/ 	.short	0x0018
        /*0014*/ 	.byte	0x00, 0xf0, 0x11, 0x00


	//----- nvinfo : EIATTR_KPARAM_INFO
	.align		4
.L_11:
        /*0018*/ 	.byte	0x04, 0x17
        /*001a*/ 	.short	(.L_13 - .L_12)
.L_12:
        /*001c*/ 	.word	0x00000000
        /*0020*/ 	.short	0x0002
        /*0022*/ 	.short	0x0010
        /*0024*/ 	.byte	0x00, 0xf4, 0x21, 0x00


	//----- nvinfo : EIATTR_KPARAM_INFO
	.align		4
.L_13:
        /*0028*/ 	.byte	0x04, 0x17
        /*002a*/ 	.short	(.L_15 - .L_14)
.L_14:
        /*002c*/ 	.word	0x00000000
        /*0030*/ 	.short	0x0001
        /*0032*/ 	.short	0x0008
        /*0034*/ 	.byte	0x00, 0xf4, 0x21, 0x00


	//----- nvinfo : EIATTR_KPARAM_INFO
	.align		4
.L_15:
        /*0038*/ 	.byte	0x04, 0x17
        /*003a*/ 	.short	(.L_17 - .L_16)
.L_16:
        /*003c*/ 	.word	0x00000000
        /*0040*/ 	.short	0x0000
        /*0042*/ 	.short	0x0000
        /*0044*/ 	.byte	0x00, 0xf4, 0x21, 0x00


	//----- nvinfo : EIATTR_SPARSE_MMA_MASK
	.align		4
.L_17:
        /*0048*/ 	.byte	0x03, 0x50
        /*004a*/ 	.short	0x0000


	//----- nvinfo : EIATTR_MAXREG_COUNT
	.align		4
        /*004c*/ 	.byte	0x03, 0x1b
        /*004e*/ 	.short	0x00ff


	//----- nvinfo : EIATTR_EXIT_INSTR_OFFSETS
	.align		4
        /*0050*/ 	.byte	0x04, 0x1c
        /*0052*/ 	.short	(.L_19 - .L_18)


	//   ....[0]....
.L_18:
        /*0054*/ 	.word	0x00000230


	//----- nvinfo : EIATTR_REQNTID
	.align		4
.L_19:
        /*0058*/ 	.byte	0x04, 0x10
        /*005a*/ 	.short	(.L_21 - .L_20)
.L_20:
        /*005c*/ 	.word	0x00000100
        /*0060*/ 	.word	0x00000001
        /*0064*/ 	.word	0x00000001


	//----- nvinfo : EIATTR_CBANK_PARAM_SIZE
	.align		4
.L_21:
        /*0068*/ 	.byte	0x03, 0x19
        /*006a*/ 	.short	0x001c


	//----- nvinfo : EIATTR_PARAM_CBANK
	.align		4
        /*006c*/ 	.byte	0x04, 0x0a
        /*006e*/ 	.short	(.L_23 - .L_22)
	.align		4
.L_22:
        /*0070*/ 	.word	index@(.nv.constant0.triton_poi_fused_convolution_relu_threshold_backward_3)
        /*0074*/ 	.short	0x0210
        /*0076*/ 	.short	0x001c


	//----- nvinfo : EIATTR_SW_WAR
	.align		4
.L_23:
        /*0078*/ 	.byte	0x04, 0x36
        /*007a*/ 	.short	(.L_25 - .L_24)
.L_24:
        /*007c*/ 	.word	0x00000008
.L_25:


//--------------------- .nv.callgraph             --------------------------
	.section	.nv.callgraph,"",@"SHT_CUDA_CALLGRAPH"
	.align	4
	.sectionentsize	8
	.align		4
        /*0000*/ 	.word	0x00000000
	.align		4
        /*0004*/ 	.word	0xffffffff
	.align		4
        /*0008*/ 	.word	0x00000000
	.align		4
        /*000c*/ 	.word	0xfffffffe
	.align		4
        /*0010*/ 	.word	0x00000000
	.align		4
        /*0014*/ 	.word	0xfffffffd
	.align		4
        /*0018*/ 	.word	0x00000000
	.align		4
        /*001c*/ 	.word	0xfffffffc


//--------------------- .text.triton_poi_fused_convolution_relu_threshold_backward_3 --------------------------
	.section	.text.triton_poi_fused_convolution_relu_threshold_backward_3,"ax",@progbits
	.align	128
        .global         triton_poi_fused_convolution_relu_threshold_backward_3
        .type           triton_poi_fused_convolution_relu_threshold_backward_3,@function
        .size           triton_poi_fused_convolution_relu_threshold_backward_3,(.L_x_1 - triton_poi_fused_convolution_relu_threshold_backward_3)
        .other          triton_poi_fused_convolution_relu_threshold_backward_3,@"STO_CUDA_ENTRY STV_DEFAULT"
triton_poi_fused_convolution_relu_threshold_backward_3:
.text.triton_poi_fused_convolution_relu_threshold_backward_3:
[----:B------:R-:W-:Y:S01]  /*0000*/  LDC R1, c[0x0][0x28] ;  /* 0x00000a00ff017b82 */ /* 0x000fe20000000800 */
[----:B------:R-:W1:Y:S07]  /*0010*/  S2R R0, SR_TID.X ;  /* 0x0000000000007919 */ /* 0x000e6e0000002100 */
[----:B------:R-:W2:Y:S01]  /*0020*/  LDC.64 R2, c[0x0][0x210] ;  /* 0x00008400ff027b82 */ /* 0x000ea20000000a00 */
[----:B------:R-:W-:Y:S01]  /*0030*/  ULDC.64 UR4, c[0x0][0x208] ;  /* 0x0000820000047ab9 */ /* 0x000fe20000000a00 */
[----:B------:R-:W-:Y:S01]  /*0040*/  ULDC.64 UR6, c[0x0][0x220] ;  /* 0x0000880000067ab9 */ /* 0x000fe20000000a00 */
[----:B------:R-:W3:Y:S05]  /*0050*/  S2R R7, SR_CTAID.X ;  /* 0x0000000000077919 */ /* 0x000eea0000002500 */
[----:B------:R-:W4:Y:S01]  /*0060*/  LDC.64 R4, c[0x0][0x218] ;  /* 0x00008600ff047b82 */ /* 0x000f220000000a00 */
[----:B-1----:R-:W-:Y:S01]  /*0070*/  IMAD.SHL.U32 R0, R0, 0x2, RZ ;  /* 0x0000000200007824 */ /* 0x002fe200078e00ff */
[----:B---3--:R-:W-:-:S04]  /*0080*/  SHF.R.S32.HI R6, RZ, 0x16, R7 ;  /* 0x00000016ff067819 */ /* 0x008fc80000011407 */
[----:B------:R-:W-:Y:S02]  /*0090*/  LOP3.LUT R0, R0, 0x1fe, RZ, 0xc0, !PT ;  /* 0x000001fe00007812 */ /* 0x000fe400078ec0ff */
[----:B------:R-:W-:-:S03]  /*00a0*/  SGXT R6, R6, 0x1 ;  /* 0x000000010606781a */ /* 0x000fc60000000200 */
[----:B------:R-:W-:-:S04]  /*00b0*/  IMAD R7, R7, 0x200, R0 ;  /* 0x0000020007077824 */ /* 0x000fc800078e0200 */
[----:B--2---:R-:W-:Y:S01]  /*00c0*/  IMAD.WIDE R2, R7, 0x4, R2 ;  /* 0x0000000407027825 */ /* 0x004fe200078e0202 */
[----:B------:R-:W-:-:S04]  /*00d0*/  LEA.HI R6, R6, R7, RZ, 0xc ;  /* 0x0000000706067211 */ /* 0x000fc800078f60ff */
[----:B------:R-:W-:Y:S01]  /*00e0*/  SHF.R.S32.HI R6, RZ, 0xc, R6 ;  /* 0x0000000cff067819 */ /* 0x000fe20000011406 */
[----:B------:R-:W2:Y:S03]  /*00f0*/  LDG.E.64 R2, desc[UR4][R2.64] ;  /* 0x0000000402027981 */ /* 0x000ea6000c1e1b00 */
[----:B------:R-:W-:-:S04]  /*0100*/  LEA.HI R0, R6, R6, RZ, 0x5 ;  /* 0x0000000606007211 */ /* 0x000fc800078f28ff */
[----:B------:R-:W-:-:S05]  /*0110*/  LOP3.LUT R9, R0, 0xffffffe0, RZ, 0xc0, !PT ;  /* 0xffffffe000097812 */ /* 0x000fca00078ec0ff */
[----:B------:R-:W-:-:S04]  /*0120*/  IMAD.IADD R9, R6, 0x1, -R9 ;  /* 0x0000000106097824 */ /* 0x000fc800078e0a09 */
[----:B----4-:R-:W-:-:S06]  /*0130*/  IMAD.WIDE R4, R9, 0x4, R4 ;  /* 0x0000000409047825 */ /* 0x010fcc00078e0204 */
[----:B------:R-:W2:Y:S02]  /*0140*/  LDG.E.EL R4, desc[UR4][R4.64] ;  /* 0x0000000404047981 */ /* 0x000ea4000c2e1900 */
[C-C-:B--2---:R-:W-:Y:S01]  /*0150*/  FADD R0, R2.reuse, R4.reuse ;  /* 0x0000000402007221 */ /* 0x144fe20000000000 */
[C---:B------:R-:W-:Y:S01]  /*0160*/  FADD R6, R3.reuse, R4 ;  /* 0x0000000403067221 */ /* 0x040fe20000000000 */
[-C--:B------:R-:W-:Y:S02]  /*0170*/  FSETP.GEU.AND P1, PT, R2, -R4.reuse, PT ;  /* 0x800000040200720b */ /* 0x080fe40003f2e000 */
[----:B------:R-:W-:Y:S02]  /*0180*/  FSETP.GEU.AND P0, PT, R3, -R4, PT ;  /* 0x800000040300720b */ /* 0x000fe40003f0e000 */
[----:B------:R-:W-:Y:S02]  /*0190*/  FSEL R0, R0, RZ, P1 ;  /* 0x000000ff00007208 */ /* 0x000fe40000800000 */
[----:B------:R-:W-:-:S02]  /*01a0*/  FSEL R6, R6, RZ, P0 ;  /* 0x000000ff06067208 */ /* 0x000fc40000000000 */
[----:B------:R-:W-:Y:S02]  /*01b0*/  FSETP.GTU.AND P1, PT, R0, RZ, PT ;  /* 0x000000ff0000720b */ /* 0x000fe40003f2c000 */
[----:B------:R-:W-:Y:S02]  /*01c0*/  FSETP.GTU.AND P0, PT, R6, RZ, PT ;  /* 0x000000ff0600720b */ /* 0x000fe40003f0c000 */
[----:B------:R-:W-:Y:S02]  /*01d0*/  SEL R0, RZ, 0x1, P1 ;  /* 0x00000001ff007807 */ /* 0x000fe40000800000 */
[----:B------:R-:W-:Y:S02]  /*01e0*/  SEL R5, RZ, 0x100, P0 ;  /* 0x00000100ff057807 */ /* 0x000fe40000000000 */
[----:B------:R-:W-:-:S03]  /*01f0*/  IADD3 R2, P2, R7, UR6, RZ ;  /* 0x0000000607027c10 */ /* 0x000fc6000ff5e0ff */
[----:B------:R-:W-:Y:S01]  /*0200*/  IMAD.IADD R5, R0, 0x1, R5 ;  /* 0x0000000100057824 */ /* 0x000fe200078e0205 */
[----:B------:R-:W-:-:S05]  /*0210*/  LEA.HI.X.SX32 R3, R7, UR7, 0x1, P2 ;  /* 0x0000000707037c11 */ /* 0x000fca00090f0eff */
[----:B------:R-:W-:Y:S01]  /*0220*/  STG.E.U16 desc[UR4][R2.64], R5 ;  /* 0x0000000502007986 */ /* 0x000fe2000c101504 */
[----:B------:R-:W-:Y:S05]  /*0230*/  EXIT ;  /* 0x000000000000794d */ /* 0x000fea0003800000 */
.L_x_0:
[----:B------:R-:W-:-:S00]  /*0240*/  BRA `(.L_x_0) ;  /* 0xfffffffc00fc7947 */ /* 0x000fc0000383ffff */
[----:B------:R-:W-:-:S00]  /*0250*/  NOP ;  /* 0x0000000000007918 */ /* 0x000fc00000000000 */
        /* <DEDUP_REMOVED lines=10> */
.L_x_1:


//--------------------- .nv.constant0.triton_poi_fused_convolution_relu_threshold_backward_3 --------------------------
	.section	.nv.constant0.triton_poi_fused_convolution_relu_threshold_backward_3,"a",@progbits
	.sectionflags	@""
	.align	4
.nv.constant0.triton_poi_fused_convolution_relu_threshold_backward_3:
	.zero		556
